	.headerflags	@"EF_CUDA_TEXMODE_UNIFIED EF_CUDA_64BIT_ADDRESS EF_CUDA_ACCELERATORS EF_CUDA_SM90 EF_CUDA_VIRTUAL_SM(EF_CUDA_SM90)"
	.elftype	@"ET_EXEC"


//--------------------- .nv.info                  --------------------------
	.section	.nv.info,"",@"SHT_CUDA_INFO"
	.align	4


	//----- nvinfo : EIATTR_REGCOUNT
	.align		4
        /*0000*/ 	.byte	0x04, 0x2f
        /*0002*/ 	.short	(.L_3 - .L_2)
	.align		4
.L_2:
        /*0004*/ 	.word	index@(triton_poi_fused__native_batch_norm_legit_no_training_convolution_hardtanh_43)
        /*0008*/ 	.word	0x0000001c


	//----- nvinfo : EIATTR_MIN_STACK_SIZE
	.align		4
.L_3:
        /*000c*/ 	.byte	0x04, 0x12
        /*000e*/ 	.short	(.L_5 - .L_4)
	.align		4
.L_4:
        /*0010*/ 	.word	index@(triton_poi_fused__native_batch_norm_legit_no_training_convolution_hardtanh_43)
        /*0014*/ 	.word	0x00000000


	//----- nvinfo : EIATTR_FRAME_SIZE
	.align		4
.L_5:
        /*0018*/ 	.byte	0x04, 0x11
        /*001a*/ 	.short	(.L_7 - .L_6)
	.align		4
.L_6:
        /*001c*/ 	.word	index@(triton_poi_fused__native_batch_norm_legit_no_training_convolution_hardtanh_43)
        /*0020*/ 	.word	0x00000000


	//----- nvinfo : EIATTR_MIN_STACK_SIZE
	.align		4
.L_7:
        /*0024*/ 	.byte	0x04, 0x12
        /*0026*/ 	.short	(.L_9 - .L_8)
	.align		4
.L_8:
        /*0028*/ 	.word	index@(triton_poi_fused__native_batch_norm_legit_no_training_convolution_hardtanh_43)
        /*002c*/ 	.word	0x00000000
.L_9:


//--------------------- .nv.info.triton_poi_fused__native_batch_norm_legit_no_training_convolution_hardtanh_43 --------------------------
	.section	.nv.info.triton_poi_fused__native_batch_norm_legit_no_training_convolution_hardtanh_43,"",@"SHT_CUDA_INFO"
	.sectionflags	@""
	.align	4


	//----- nvinfo : EIATTR_CUDA_API_VERSION
	.align		4
        /*0000*/ 	.byte	0x04, 0x37
        /*0002*/ 	.short	(.L_11 - .L_10)
.L_10:
        /*0004*/ 	.word	0x0000007c


	//----- nvinfo : EIATTR_KPARAM_INFO
	.align		4
.L_11:
        /*0008*/ 	.byte	0x04, 0x17
        /*000a*/ 	.short	(.L_13 - .L_12)
.L_12:
        /*000c*/ 	.word	0x00000000
        /*0010*/ 	.short	0x0007
        /*0012*/ 	.short	0x0038
        /*0014*/ 	.byte	0x00, 0xf0, 0x11, 0x00


	//----- nvinfo : EIATTR_KPARAM_INFO
	.align		4
.L_13:
        /*0018*/ 	.byte	0x04, 0x17
        /*001a*/ 	.short	(.L_15 - .L_14)
.L_14:
        /*001c*/ 	.word	0x00000000
        /*0020*/ 	.short	0x0006
        /*0022*/ 	.short	0x0030
        /*0024*/ 	.byte	0x00, 0xf4, 0x21, 0x00


	//----- nvinfo : EIATTR_KPARAM_INFO
	.align		4
.L_15:
        /*0028*/ 	.byte	0x04, 0x17
        /*002a*/ 	.short	(.L_17 - .L_16)
.L_16:
        /*002c*/ 	.word	0x00000000
        /*0030*/ 	.short	0x0005
        /*0032*/ 	.short	0x0028
        /*0034*/ 	.byte	0x00, 0xf4, 0x21, 0x00


	//----- nvinfo : EIATTR_KPARAM_INFO
	.align		4
.L_17:
        /*0038*/ 	.byte	0x04, 0x17
        /*003a*/ 	.short	(.L_19 - .L_18)
.L_18:
        /*003c*/ 	.word	0x00000000
        /*0040*/ 	.short	0x0004
        /*0042*/ 	.short	0x0020
        /*0044*/ 	.byte	0x00, 0xf4, 0x21, 0x00


	//----- nvinfo : EIATTR_KPARAM_INFO
	.align		4
.L_19:
        /*0048*/ 	.byte	0x04, 0x17
        /*004a*/ 	.short	(.L_21 - .L_20)
.L_20:
        /*004c*/ 	.word	0x00000000
        /*0050*/ 	.short	0x0003
        /*0052*/ 	.short	0x0018
        /*0054*/ 	.byte	0x00, 0xf4, 0x21, 0x00


	//----- nvinfo : EIATTR_KPARAM_INFO
	.align		4
.L_21:
        /*0058*/ 	.byte	0x04, 0x17
        /*005a*/ 	.short	(.L_23 - .L_22)
.L_22:
        /*005c*/ 	.word	0x00000000
        /*0060*/ 	.short	0x0002
        /*0062*/ 	.short	0x0010
        /*0064*/ 	.byte	0x00, 0xf4, 0x21, 0x00


	//----- nvinfo : EIATTR_KPARAM_INFO
	.align		4
.L_23:
        /*0068*/ 	.byte	0x04, 0x17
        /*006a*/ 	.short	(.L_25 - .L_24)
.L_24:
        /*006c*/ 	.word	0x00000000
        /*0070*/ 	.short	0x0001
        /*0072*/ 	.short	0x0008
        /*0074*/ 	.byte	0x00, 0xf4, 0x21, 0x00


	//----- nvinfo : EIATTR_KPARAM_INFO
	.align		4
.L_25:
        /*0078*/ 	.byte	0x04, 0x17
        /*007a*/ 	.short	(.L_27 - .L_26)
.L_26:
        /*007c*/ 	.word	0x00000000
        /*0080*/ 	.short	0x0000
        /*0082*/ 	.short	0x0000
        /*0084*/ 	.byte	0x00, 0xf4, 0x21, 0x00


	//----- nvinfo : EIATTR_SPARSE_MMA_MASK
	.align		4
.L_27:
        /*0088*/ 	.byte	0x03, 0x50
        /*008a*/ 	.short	0x0000


	//----- nvinfo : EIATTR_MAXREG_COUNT
	.align		4
        /*008c*/ 	.byte	0x03, 0x1b
        /*008e*/ 	.short	0x00ff


	//----- nvinfo : EIATTR_EXIT_INSTR_OFFSETS
	.align		4
        /*0090*/ 	.byte	0x04, 0x1c
        /*0092*/ 	.short	(.L_29 - .L_28)


	//   ....[0]....
.L_28:
        /*0094*/ 	.word	0x000004f0


	//   ....[1]....
        /*0098*/ 	.word	0x00000510


	//----- nvinfo : EIATTR_REQNTID
	.align		4
.L_29:
        /*009c*/ 	.byte	0x04, 0x10
        /*009e*/ 	.short	(.L_31 - .L_30)
.L_30:
        /*00a0*/ 	.word	0x00000080
        /*00a4*/ 	.word	0x00000001
        /*00a8*/ 	.word	0x00000001


	//----- nvinfo : EIATTR_CBANK_PARAM_SIZE
	.align		4
.L_31:
        /*00ac*/ 	.byte	0x03, 0x19
        /*00ae*/ 	.short	0x003c


	//----- nvinfo : EIATTR_PARAM_CBANK
	.align		4
        /*00b0*/ 	.byte	0x04, 0x0a
        /*00b2*/ 	.short	(.L_33 - .L_32)
	.align		4
.L_32:
        /*00b4*/ 	.word	index@(.nv.constant0.triton_poi_fused__native_batch_norm_legit_no_training_convolution_hardtanh_43)
        /*00b8*/ 	.short	0x0210
        /*00ba*/ 	.short	0x003c


	//----- nvinfo : EIATTR_SW_WAR
	.align		4
.L_33:
        /*00bc*/ 	.byte	0x04, 0x36
        /*00be*/ 	.short	(.L_35 - .L_34)
.L_34:
        /*00c0*/ 	.word	0x00000008
.L_35:


//--------------------- .nv.callgraph             --------------------------
	.section	.nv.callgraph,"",@"SHT_CUDA_CALLGRAPH"
	.align	4
	.sectionentsize	8
	.align		4
        /*0000*/ 	.word	0x00000000
	.align		4
        /*0004*/ 	.word	0xffffffff
	.align		4
        /*0008*/ 	.word	0x00000000
	.align		4
        /*000c*/ 	.word	0xfffffffe
	.align		4
        /*0010*/ 	.word	0x00000000
	.align		4
        /*0014*/ 	.word	0xfffffffd
	.align		4
        /*0018*/ 	.word	0x00000000
	.align		4
        /*001c*/ 	.word	0xfffffffc


//--------------------- .nv.constant4             --------------------------
	.section	.nv.constant4,"a",@progbits
	.align	8
	.align		8
.nv.constant4:
        /*0000*/ 	.dword	_$_str
	.align		8
        /*0008*/ 	.dword	_$_str_$_2


//--------------------- .text.triton_poi_fused__native_batch_norm_legit_no_training_convolution_hardtanh_43 --------------------------
	.section	.text.triton_poi_fused__native_batch_norm_legit_no_training_convolution_hardtanh_43,"ax",@progbits
	.align	128
        .global         triton_poi_fused__native_batch_norm_legit_no_training_convolution_hardtanh_43
        .type           triton_poi_fused__native_batch_norm_legit_no_training_convolution_hardtanh_43,@function
        .size           triton_poi_fused__native_batch_norm_legit_no_training_convolution_hardtanh_43,(.L_x_1 - triton_poi_fused__native_batch_norm_legit_no_training_convolution_hardtanh_43)
        .other          triton_poi_fused__native_batch_norm_legit_no_training_convolution_hardtanh_43,@"STO_CUDA_ENTRY STV_DEFAULT"
triton_poi_fused__native_batch_norm_legit_no_training_convolution_hardtanh_43:
.text.triton_poi_fused__native_batch_norm_legit_no_training_convolution_hardtanh_43:
[----:B------:R-:W0:Y:S01]  /*0000*/  LDC R1, c[0x0][0x28] ;  /* 0x00000a00ff017b82 */ /* 0x000e220000000800 */
[----:B------:R-:W1:Y:S01]  /*0010*/  S2R R0, SR_TID.X ;  /* 0x0000000000007919 */ /* 0x000e620000002100 */
[----:B------:R-:W-:-:S06]  /*0020*/  HFMA2.MMA R2, -RZ, RZ, 0, 0 ;  /* 0x00000000ff027435 */ /* 0x000fcc00000001ff */
[----:B------:R-:W2:Y:S01]  /*0030*/  LDC.64 R4, c[0x0][0x228] ;  /* 0x00008a00ff047b82 */ /* 0x000ea20000000a00 */
[----:B------:R-:W-:Y:S01]  /*0040*/  CS2R R8, SRZ ;  /* 0x0000000000087805 */ /* 0x000fe2000001ff00 */
[----:B------:R-:W3:Y:S01]  /*0050*/  S2R R3, SR_CTAID.X ;  /* 0x0000000000037919 */ /* 0x000ee20000002500 */
[----:B------:R-:W-:-:S05]  /*0060*/  ULDC.64 UR4, c[0x0][0x208] ;  /* 0x0000820000047ab9 */ /* 0x000fca0000000a00 */
[----:B------:R-:W4:Y:S08]  /*0070*/  LDC.64 R18, c[0x0][0x218] ;  /* 0x00008600ff127b82 */ /* 0x000f300000000a00 */
[----:B------:R-:W5:Y:S08]  /*0080*/  LDC.64 R20, c[0x0][0x220] ;  /* 0x00008800ff147b82 */ /* 0x000f700000000a00 */
[----:B------:R-:W5:Y:S01]  /*0090*/  LDC.64 R14, c[0x0][0x238] ;  /* 0x00008e00ff0e7b82 */ /* 0x000f620000000a00 */
[----:B-1----:R-:W-:-:S07]  /*00a0*/  SHF.L.U32 R0, R0, 0x1, RZ ;  /* 0x0000000100007819 */ /* 0x002fce00000006ff */
[----:B------:R-:W1:Y:S01]  /*00b0*/  LDC.64 R22, c[0x0][0x230] ;  /* 0x00008c00ff167b82 */ /* 0x000e620000000a00 */
[----:B------:R-:W-:-:S04]  /*00c0*/  LOP3.LUT R0, R0, 0xfe, RZ, 0xc0, !PT ;  /* 0x000000fe00007812 */ /* 0x000fc800078ec0ff */
[----:B---3--:R-:W-:-:S04]  /*00d0*/  LEA R3, R3, R0, 0x8 ;  /* 0x0000000003037211 */ /* 0x008fc800078e40ff */
[C---:B------:R-:W-:Y:S01]  /*00e0*/  ISETP.GE.AND P0, PT, R3.reuse, 0x1f00, PT ;  /* 0x00001f000300780c */ /* 0x040fe20003f06270 */
[----:B------:R-:W-:-:S05]  /*00f0*/  IMAD.HI R0, R3, -0x7bdef7bd, R2 ;  /* 0x8421084303007827 */ /* 0x000fca00078e0202 */
[----:B------:R-:W-:-:S04]  /*0100*/  SHF.R.U32.HI R7, RZ, 0x1f, R0 ;  /* 0x0000001fff077819 */ /* 0x000fc80000011600 */
[----:B------:R-:W-:-:S05]  /*0110*/  LEA.HI.SX32 R7, R0, R7, 0x1a ;  /* 0x0000000700077211 */ /* 0x000fca00078fd2ff */
[----:B------:R-:W-:Y:S02]  /*0120*/  IMAD R0, R7, -0x7c, R3 ;  /* 0xffffff8407007824 */ /* 0x000fe400078e0203 */
[----:B------:R-:W3:Y:S02]  /*0130*/  LDC.64 R6, c[0x0][0x210] ;  /* 0x00008400ff067b82 */ /* 0x000ee40000000a00 */
[----:B--2---:R-:W-:-:S05]  /*0140*/  IMAD.WIDE R4, R0, 0x4, R4 ;  /* 0x0000000400047825 */ /* 0x004fca00078e0204 */
[----:B------:R2:W3:Y:S01]  /*0150*/  @!P0 LDG.E.EL.64 R8, desc[UR4][R4.64] ;  /* 0x0000000404088981 */ /* 0x0004e2000c2e1b00 */
[----:B------:R-:W-:Y:S02]  /*0160*/  CS2R R10, SRZ ;  /* 0x00000000000a7805 */ /* 0x000fe4000001ff00 */
[----:B------:R-:W-:Y:S01]  /*0170*/  CS2R R12, SRZ ;  /* 0x00000000000c7805 */ /* 0x000fe2000001ff00 */
[----:B----4-:R-:W-:-:S04]  /*0180*/  IMAD.WIDE R18, R0, 0x4, R18 ;  /* 0x0000000400127825 */ /* 0x010fc800078e0212 */
[C---:B-----5:R-:W-:Y:S01]  /*0190*/  IMAD.WIDE R20, R0.reuse, 0x4, R20 ;  /* 0x0000000400147825 */ /* 0x060fe200078e0214 */
[----:B------:R4:W5:Y:S01]  /*01a0*/  @!P0 LDG.E.EL.64 R10, desc[UR4][R18.64] ;  /* 0x00000004120a8981 */ /* 0x000962000c2e1b00 */
[----:B--2---:R-:W-:Y:S02]  /*01b0*/  CS2R R4, SRZ ;  /* 0x0000000000047805 */ /* 0x004fe4000001ff00 */
[----:B0-----:R-:W-:-:S04]  /*01c0*/  IMAD.WIDE R24, R0, 0x4, R14 ;  /* 0x0000000400187825 */ /* 0x001fc800078e020e */
[----:B---3--:R-:W-:Y:S01]  /*01d0*/  IMAD.WIDE R6, R3, 0x4, R6 ;  /* 0x0000000403067825 */ /* 0x008fe200078e0206 */
[----:B------:R-:W2:Y:S04]  /*01e0*/  @!P0 LDG.E.EL.64 R4, desc[UR4][R20.64] ;  /* 0x0000000414048981 */ /* 0x000ea8000c2e1b00 */
[----:B------:R-:W5:Y:S01]  /*01f0*/  @!P0 LDG.E.64 R12, desc[UR4][R6.64] ;  /* 0x00000004060c8981 */ /* 0x000f62000c1e1b00 */
[----:B------:R-:W-:Y:S02]  /*0200*/  CS2R R14, SRZ ;  /* 0x00000000000e7805 */ /* 0x000fe4000001ff00 */
[----:B------:R-:W-:Y:S01]  /*0210*/  CS2R R16, SRZ ;  /* 0x0000000000107805 */ /* 0x000fe2000001ff00 */
[----:B-1----:R-:W-:-:S05]  /*0220*/  IMAD.WIDE R22, R0, 0x4, R22 ;  /* 0x0000000400167825 */ /* 0x002fca00078e0216 */
[----:B------:R-:W3:Y:S04]  /*0230*/  @!P0 LDG.E.EL.64 R14, desc[UR4][R22.64] ;  /* 0x00000004160e8981 */ /* 0x000ee8000c2e1b00 */
[----:B------:R-:W3:Y:S01]  /*0240*/  @!P0 LDG.E.EL.64 R16, desc[UR4][R24.64] ;  /* 0x0000000418108981 */ /* 0x000ee2000c2e1b00 */
[----:B----4-:R-:W-:Y:S01]  /*0250*/  MOV R19, 0x3e800000 ;  /* 0x3e80000000137802 */ /* 0x010fe20000000f00 */
[----:B------:R-:W-:Y:S01]  /*0260*/  FADD R8, R8, 9.9999997473787516356e-06 ;  /* 0x3727c5ac08087421 */ /* 0x000fe20000000000 */
[----:B------:R-:W-:-:S03]  /*0270*/  FADD R9, R9, 9.9999997473787516356e-06 ;  /* 0x3727c5ac09097421 */ /* 0x000fc60000000000 */
[----:B------:R-:W0:Y:S08]  /*0280*/  MUFU.SQRT R0, R8 ;  /* 0x0000000800007308 */ /* 0x000e300000002000 */
[----:B------:R-:W1:Y:S01]  /*0290*/  MUFU.SQRT R2, R9 ;  /* 0x0000000900027308 */ /* 0x000e620000002000 */
[C---:B0-----:R-:W-:Y:S02]  /*02a0*/  FSETP.GT.AND P1, PT, R0.reuse, 8.50705917302346158658e+37, PT ;  /* 0x7e8000000000780b */ /* 0x041fe40003f24000 */
[----:B------:R-:W-:-:S02]  /*02b0*/  FSETP.GEU.AND P3, PT, R0, 1.175494350822287508e-38, PT ;  /* 0x008000000000780b */ /* 0x000fc40003f6e000 */
[C---:B-1----:R-:W-:Y:S02]  /*02c0*/  FSETP.GT.AND P2, PT, R2.reuse, 8.50705917302346158658e+37, PT ;  /* 0x7e8000000200780b */ /* 0x042fe40003f44000 */
[----:B------:R-:W-:-:S07]  /*02d0*/  FSETP.GEU.AND P4, PT, R2, 1.175494350822287508e-38, PT ;  /* 0x008000000200780b */ /* 0x000fce0003f8e000 */
[----:B------:R-:W-:-:S04]  /*02e0*/  @P1 FMUL R0, R0, 0.25 ;  /* 0x3e80000000001820 */ /* 0x000fc80000400000 */
[----:B------:R-:W-:Y:S01]  /*02f0*/  @!P3 FMUL R0, R0, 16777216 ;  /* 0x4b8000000000b820 */ /* 0x000fe20000400000 */
[----:B------:R-:W-:-:S04]  /*0300*/  @P2 FMUL R2, R2, 0.25 ;  /* 0x3e80000002022820 */ /* 0x000fc80000400000 */
[----:B------:R-:W-:Y:S01]  /*0310*/  @!P4 FMUL R2, R2, 16777216 ;  /* 0x4b8000000202c820 */ /* 0x000fe20000400000 */
[----:B------:R-:W0:Y:S01]  /*0320*/  MUFU.RCP R0, R0 ;  /* 0x0000000000007308 */ /* 0x000e220000001000 */
[----:B------:R-:W-:-:S07]  /*0330*/  FSEL R9, R19, 1, P1 ;  /* 0x3f80000013097808 */ /* 0x000fce0000800000 */
[----:B------:R-:W1:Y:S01]  /*0340*/  MUFU.RCP R2, R2 ;  /* 0x0000000200027308 */ /* 0x000e620000001000 */
[----:B------:R-:W-:Y:S01]  /*0350*/  FSEL R19, R19, 1, P2 ;  /* 0x3f80000013137808 */ /* 0x000fe20001000000 */
[----:B------:R-:W-:Y:S01]  /*0360*/  @!P3 FMUL R9, R9, 16777216 ;  /* 0x4b8000000909b820 */ /* 0x000fe20000400000 */
[----:B-----5:R-:W-:Y:S01]  /*0370*/  FADD R10, R10, R12 ;  /* 0x0000000c0a0a7221 */ /* 0x020fe20000000000 */
[----:B------:R-:W-:Y:S02]  /*0380*/  FADD R11, R11, R13 ;  /* 0x0000000d0b0b7221 */ /* 0x000fe40000000000 */
[----:B------:R-:W-:Y:S01]  /*0390*/  @!P4 FMUL R19, R19, 16777216 ;  /* 0x4b8000001313c820 */ /* 0x000fe20000400000 */
[----:B0-----:R-:W-:Y:S01]  /*03a0*/  FMUL R9, R0, R9 ;  /* 0x0000000900097220 */ /* 0x001fe20000400000 */
[----:B--2---:R-:W-:Y:S01]  /*03b0*/  FADD R4, R10, -R4 ;  /* 0x800000040a047221 */ /* 0x004fe20000000000 */
[----:B------:R-:W-:-:S03]  /*03c0*/  FADD R5, R11, -R5 ;  /* 0x800000050b057221 */ /* 0x000fc60000000000 */
[----:B------:R-:W-:Y:S01]  /*03d0*/  FMUL R9, R4, R9 ;  /* 0x0000000904097220 */ /* 0x000fe20000400000 */
[----:B-1----:R-:W-:-:S03]  /*03e0*/  FMUL R0, R2, R19 ;  /* 0x0000001302007220 */ /* 0x002fc60000400000 */
[----:B---3--:R-:W-:Y:S01]  /*03f0*/  FFMA R9, R9, R14, R16 ;  /* 0x0000000e09097223 */ /* 0x008fe20000000010 */
[----:B------:R-:W-:Y:S02]  /*0400*/  FMUL R0, R5, R0 ;  /* 0x0000000005007220 */ /* 0x000fe40000400000 */
[----:B------:R-:W0:Y:S02]  /*0410*/  LDC.64 R4, c[0x0][0x240] ;  /* 0x00009000ff047b82 */ /* 0x000e240000000a00 */
[----:B------:R-:W-:Y:S01]  /*0420*/  FFMA R0, R0, R15, R17 ;  /* 0x0000000f00007223 */ /* 0x000fe20000000011 */
[----:B------:R-:W-:-:S04]  /*0430*/  FSETP.GTU.AND P1, PT, R9, RZ, PT ;  /* 0x000000ff0900720b */ /* 0x000fc80003f2c000 */
[C---:B------:R-:W-:Y:S02]  /*0440*/  FSETP.GTU.AND P2, PT, R0.reuse, RZ, PT ;  /* 0x000000ff0000720b */ /* 0x040fe40003f4c000 */
[----:B------:R-:W-:Y:S02]  /*0450*/  FSEL R8, R9, RZ, P1 ;  /* 0x000000ff09087208 */ /* 0x000fe40000800000 */
[----:B------:R-:W-:Y:S02]  /*0460*/  FSEL R9, R0, RZ, P2 ;  /* 0x000000ff00097208 */ /* 0x000fe40001000000 */
[C---:B------:R-:W-:Y:S02]  /*0470*/  FSETP.GEU.AND P1, PT, R8.reuse, 6, PT ;  /* 0x40c000000800780b */ /* 0x040fe40003f2e000 */
[----:B------:R-:W-:Y:S01]  /*0480*/  FSETP.GEU.AND P2, PT, R9, 6, PT ;  /* 0x40c000000900780b */ /* 0x000fe20003f4e000 */
[----:B------:R1:W-:Y:S01]  /*0490*/  @!P0 STG.E.64 desc[UR4][R6.64], R10 ;  /* 0x0000000a06008986 */ /* 0x0003e2000c101b04 */
[----:B------:R-:W-:-:S02]  /*04a0*/  FSETP.NAN.AND P3, PT, R8, R8, PT ;  /* 0x000000080800720b */ /* 0x000fc40003f68000 */
[----:B------:R-:W-:Y:S01]  /*04b0*/  FSETP.NAN.AND P4, PT, R9, R9, PT ;  /* 0x000000090900720b */ /* 0x000fe20003f88000 */
[----:B0-----:R-:W-:-:S06]  /*04c0*/  IMAD.WIDE R2, R3, 0x4, R4 ;  /* 0x0000000403027825 */ /* 0x001fcc00078e0204 */
[----:B------:R-:W-:Y:S02]  /*04d0*/  @P1 SEL R8, R8, 0x40c00000, P3 ;  /* 0x40c0000008081807 */ /* 0x000fe40001800000 */
[----:B------:R-:W-:Y:S01]  /*04e0*/  @P2 SEL R9, R9, 0x40c00000, P4 ;  /* 0x40c0000009092807 */ /* 0x000fe20002000000 */
[----:B------:R-:W-:Y:S06]  /*04f0*/  @P0 EXIT ;  /* 0x000000000000094d */ /* 0x000fec0003800000 */
[----:B------:R-:W-:Y:S01]  /*0500*/  STG.E.64 desc[UR4][R2.64], R8 ;  /* 0x0000000802007986 */ /* 0x000fe2000c101b04 */
[----:B------:R-:W-:Y:S05]  /*0510*/  EXIT ;  /* 0x000000000000794d */ /* 0x000fea0003800000 */
.L_x_0:
[----:B------:R-:W-:-:S00]  /*0520*/  BRA `(.L_x_0) ;  /* 0xfffffffc00fc7947 */ /* 0x000fc0000383ffff */
[----:B------:R-:W-:-:S00]  /*0530*/  NOP ;  /* 0x0000000000007918 */ /* 0x000fc00000000000 */
        /* <DEDUP_REMOVED lines=12> */
.L_x_1:


//--------------------- .nv.global.init           --------------------------
	.section	.nv.global.init,"aw",@progbits
.nv.global.init:
	.type		_$_str,@object
	.size		_$_str,(_$_str_$_2 - _$_str)
_$_str:
        /*0000*/ 	.byte	0x5f, 0x5f, 0x43, 0x55, 0x44, 0x41, 0x5f, 0x46, 0x54, 0x5a, 0x00
	.type		_$_str_$_2,@object
	.size		_$_str_$_2,(.L_1 - _$_str_$_2)
_$_str_$_2:
        /*000b*/ 	.byte	0x5f, 0x5f, 0x43, 0x55, 0x44, 0x41, 0x5f, 0x50, 0x52, 0x45, 0x43, 0x5f, 0x53, 0x51, 0x52, 0x54
        /*001b*/ 	.byte	0x00
.L_1:


//--------------------- .nv.constant0.triton_poi_fused__native_batch_norm_legit_no_training_convolution_hardtanh_43 --------------------------
	.section	.nv.constant0.triton_poi_fused__native_batch_norm_legit_no_training_convolution_hardtanh_43,"a",@progbits
	.sectionflags	@""
	.align	4
.nv.constant0.triton_poi_fused__native_batch_norm_legit_no_training_convolution_hardtanh_43:
	.zero		588
